//
// Generated by NVIDIA NVVM Compiler
//
// Compiler Build ID: CL-36424714
// Cuda compilation tools, release 13.0, V13.0.88
// Based on NVVM 20.0.0
//

.version 9.0
.target sm_100
.address_size 64

	// .globl	_Z10device_addPiS_S_
.extern .func __assertfail
(
	.param .b64 __assertfail_param_0,
	.param .b64 __assertfail_param_1,
	.param .b32 __assertfail_param_2,
	.param .b64 __assertfail_param_3,
	.param .b64 __assertfail_param_4
)
;
.global .align 1 .b8 __unnamed_1[41] = {118, 111, 105, 100, 32, 99, 104, 101, 99, 107, 95, 97, 100, 100, 105, 116, 105, 111, 110, 40, 105, 110, 116, 32, 42, 44, 32, 105, 110, 116, 32, 42, 44, 32, 105, 110, 116, 32, 42, 41};
.global .align 1 .b8 $str[32] = {99, 91, 105, 110, 100, 101, 120, 93, 32, 61, 61, 32, 40, 97, 91, 105, 110, 100, 101, 120, 93, 43, 98, 91, 105, 110, 100, 101, 120, 93, 41};
.global .align 1 .b8 $str$1[27] = {47, 116, 109, 112, 47, 115, 97, 115, 115, 95, 99, 117, 95, 115, 115, 108, 104, 99, 108, 117, 103, 47, 107, 46, 99, 117};

.visible .entry _Z10device_addPiS_S_(
	.param .u64 .ptr .align 1 _Z10device_addPiS_S__param_0,
	.param .u64 .ptr .align 1 _Z10device_addPiS_S__param_1,
	.param .u64 .ptr .align 1 _Z10device_addPiS_S__param_2
)
{
	.reg .b32 	%r<8>;
	.reg .b64 	%rd<11>;

	ld.param.u64 	%rd1, [_Z10device_addPiS_S__param_0];
	ld.param.u64 	%rd2, [_Z10device_addPiS_S__param_1];
	ld.param.u64 	%rd3, [_Z10device_addPiS_S__param_2];
	cvta.to.global.u64 	%rd4, %rd3;
	cvta.to.global.u64 	%rd5, %rd2;
	cvta.to.global.u64 	%rd6, %rd1;
	mov.u32 	%r1, %tid.x;
	mov.u32 	%r2, %ctaid.x;
	mov.u32 	%r3, %ntid.x;
	mad.lo.s32 	%r4, %r2, %r3, %r1;
	mul.wide.s32 	%rd7, %r4, 4;
	add.s64 	%rd8, %rd6, %rd7;
	ld.global.nc.u32 	%r5, [%rd8];
	add.s64 	%rd9, %rd5, %rd7;
	ld.global.nc.u32 	%r6, [%rd9];
	add.s32 	%r7, %r6, %r5;
	add.s64 	%rd10, %rd4, %rd7;
	st.global.u32 	[%rd10], %r7;
	ret;

}
	// .globl	_Z10fill_arrayPi
.visible .entry _Z10fill_arrayPi(
	.param .u64 .ptr .align 1 _Z10fill_arrayPi_param_0
)
{
	.reg .b32 	%r<5>;
	.reg .b64 	%rd<5>;

	ld.param.u64 	%rd1, [_Z10fill_arrayPi_param_0];
	cvta.to.global.u64 	%rd2, %rd1;
	mov.u32 	%r1, %tid.x;
	mov.u32 	%r2, %ctaid.x;
	mov.u32 	%r3, %ntid.x;
	mad.lo.s32 	%r4, %r2, %r3, %r1;
	mul.wide.s32 	%rd3, %r4, 4;
	add.s64 	%rd4, %rd2, %rd3;
	st.global.u32 	[%rd4], %r4;
	ret;

}
	// .globl	_Z14check_additionPiS_S_
.visible .entry _Z14check_additionPiS_S_(
	.param .u64 .ptr .align 1 _Z14check_additionPiS_S__param_0,
	.param .u64 .ptr .align 1 _Z14check_additionPiS_S__param_1,
	.param .u64 .ptr .align 1 _Z14check_additionPiS_S__param_2
)
{
	.reg .pred 	%p<2>;
	.reg .b32 	%r<9>;
	.reg .b64 	%rd<17>;

	ld.param.u64 	%rd1, [_Z14check_additionPiS_S__param_0];
	ld.param.u64 	%rd2, [_Z14check_additionPiS_S__param_1];
	ld.param.u64 	%rd3, [_Z14check_additionPiS_S__param_2];
	cvta.to.global.u64 	%rd4, %rd2;
	cvta.to.global.u64 	%rd5, %rd1;
	cvta.to.global.u64 	%rd6, %rd3;
	mov.u32 	%r1, %tid.x;
	mov.u32 	%r2, %ctaid.x;
	mov.u32 	%r3, %ntid.x;
	mad.lo.s32 	%r4, %r2, %r3, %r1;
	mul.wide.s32 	%rd7, %r4, 4;
	add.s64 	%rd8, %rd6, %rd7;
	ld.global.nc.u32 	%r5, [%rd8];
	add.s64 	%rd9, %rd5, %rd7;
	ld.global.nc.u32 	%r6, [%rd9];
	add.s64 	%rd10, %rd4, %rd7;
	ld.global.nc.u32 	%r7, [%rd10];
	add.s32 	%r8, %r7, %r6;
	setp.eq.s32 	%p1, %r5, %r8;
	@%p1 bra 	$L__BB2_2;
	mov.u64 	%rd11, $str;
	cvta.global.u64 	%rd12, %rd11;
	mov.u64 	%rd13, $str$1;
	cvta.global.u64 	%rd14, %rd13;
	mov.u64 	%rd15, __unnamed_1;
	cvta.global.u64 	%rd16, %rd15;
	{ // callseq 0, 0
	.param .b64 param0;
	st.param.b64 	[param0], %rd12;
	.param .b64 param1;
	st.param.b64 	[param1], %rd14;
	.param .b32 param2;
	st.param.b32 	[param2], 27;
	.param .b64 param3;
	st.param.b64 	[param3], %rd16;
	.param .b64 param4;
	st.param.b64 	[param4], 1;
	call.uni 
	__assertfail, 
	(
	param0, 
	param1, 
	param2, 
	param3, 
	param4
	);
	} // callseq 0
$L__BB2_2:
	ret;

}


// ===== COMPILED SASS (sm_100) =====

	.target	sm_100

	.elftype	@"ET_EXEC"


//--------------------- .note.nv.tkinfo           --------------------------
	.section	.note.nv.tkinfo,"",@"SHT_NOTE"
	.sectionflags	@"SHF_NOTE_NV_TKINFO"
	.tkinfo
        /*0018*/ 	.word	0x00000002
        /*0030*/ 	.string	""
        /*0030*/ 	.string	"ptxas"
        /*0030*/ 	.string	"Cuda compilation tools, release 13.0, V13.0.88"
        /*0030*/ 	.string	"Build cuda_13.0.r13.0/compiler.36424714_0"
        /*0030*/ 	.string	"-arch sm_100 -m 64 "



//--------------------- .note.nv.cuinfo           --------------------------
	.section	.note.nv.cuinfo,"",@"SHT_NOTE"
	.sectionflags	@"SHF_NOTE_NV_CUINFO"
        /*0018*/ 	.short	0x0002
        /*001a*/ 	.short	0x0064
        /*001c*/ 	.short	0x0082
	.zero		2


//--------------------- .nv.info                  --------------------------
	.section	.nv.info,"",@"SHT_CUDA_INFO"
	.align	4


	//----- nvinfo : EIATTR_REGCOUNT
	.align		4
        /*0000*/ 	.byte	0x04, 0x2f
        /*0002*/ 	.short	(.L_4 - .L_3)
	.align		4
.L_3:
        /*0004*/ 	.word	index@(_Z10device_addPiS_S_)
        /*0008*/ 	.word	0x0000000c


	//----- nvinfo : EIATTR_FRAME_SIZE
	.align		4
.L_4:
        /*000c*/ 	.byte	0x04, 0x11
        /*000e*/ 	.short	(.L_6 - .L_5)
	.align		4
.L_5:
        /*0010*/ 	.word	index@(_Z10device_addPiS_S_)
        /*0014*/ 	.word	0x00000000


	//----- nvinfo : EIATTR_REGCOUNT
	.align		4
.L_6:
        /*0018*/ 	.byte	0x04, 0x2f
        /*001a*/ 	.short	(.L_8 - .L_7)
	.align		4
.L_7:
        /*001c*/ 	.word	index@(_Z10fill_arrayPi)
        /*0020*/ 	.word	0x00000008


	//----- nvinfo : EIATTR_FRAME_SIZE
	.align		4
.L_8:
        /*0024*/ 	.byte	0x04, 0x11
        /*0026*/ 	.short	(.L_10 - .L_9)
	.align		4
.L_9:
        /*0028*/ 	.word	index@(_Z10fill_arrayPi)
        /*002c*/ 	.word	0x00000000


	//----- nvinfo : EIATTR_REGCOUNT
	.align		4
.L_10:
        /*0030*/ 	.byte	0x04, 0x2f
        /*0032*/ 	.short	(.L_12 - .L_11)
	.align		4
.L_11:
        /*0034*/ 	.word	index@(_Z14check_additionPiS_S_)
        /*0038*/ 	.word	0x00000018


	//----- nvinfo : EIATTR_FRAME_SIZE
	.align		4
.L_12:
        /*003c*/ 	.byte	0x04, 0x11
        /*003e*/ 	.short	(.L_14 - .L_13)
	.align		4
.L_13:
        /*0040*/ 	.word	index@(_Z14check_additionPiS_S_)
        /*0044*/ 	.word	0x00000000


	//----- nvinfo : EIATTR_MIN_STACK_SIZE
	.align		4
.L_14:
        /*0048*/ 	.byte	0x04, 0x12
        /*004a*/ 	.short	(.L_16 - .L_15)
	.align		4
.L_15:
        /*004c*/ 	.word	index@(_Z14check_additionPiS_S_)
        /*0050*/ 	.word	0x00000000


	//----- nvinfo : EIATTR_MIN_STACK_SIZE
	.align		4
.L_16:
        /*0054*/ 	.byte	0x04, 0x12
        /*0056*/ 	.short	(.L_18 - .L_17)
	.align		4
.L_17:
        /*0058*/ 	.word	index@(_Z10fill_arrayPi)
        /*005c*/ 	.word	0x00000000


	//----- nvinfo : EIATTR_MIN_STACK_SIZE
	.align		4
.L_18:
        /*0060*/ 	.byte	0x04, 0x12
        /*0062*/ 	.short	(.L_20 - .L_19)
	.align		4
.L_19:
        /*0064*/ 	.word	index@(_Z10device_addPiS_S_)
        /*0068*/ 	.word	0x00000000
.L_20:


//--------------------- .nv.compat                --------------------------
	.section	.nv.compat,"",@"SHT_CUDA_COMPAT_INFO"
	.align	4
        /*0000*/ 	.byte	0x02, 0x09, 0x00, 0x00, 0x02, 0x02, 0x01, 0x00, 0x02, 0x05, 0x05, 0x00, 0x03, 0x07, 0x01, 0x01
        /*0010*/ 	.byte	0x02, 0x03, 0x00, 0x00, 0x02, 0x06, 0x01, 0x00, 0x04, 0x0b, 0x08, 0x00, 0x09, 0x00, 0x00, 0x00
        /*0020*/ 	.byte	0x00, 0x00, 0x00, 0x00


//--------------------- .nv.info._Z14check_additionPiS_S_ --------------------------
	.section	.nv.info._Z14check_additionPiS_S_,"",@"SHT_CUDA_INFO"
	.sectionflags	@""
	.align	4


	//----- nvinfo : EIATTR_CUDA_API_VERSION
	.align		4
        /*0000*/ 	.byte	0x04, 0x37
        /*0002*/ 	.short	(.L_22 - .L_21)
.L_21:
        /*0004*/ 	.word	0x00000082


	//----- nvinfo : EIATTR_KPARAM_INFO
	.align		4
.L_22:
        /*0008*/ 	.byte	0x04, 0x17
        /*000a*/ 	.short	(.L_24 - .L_23)
.L_23:
        /*000c*/ 	.word	0x00000000
        /*0010*/ 	.short	0x0002
        /*0012*/ 	.short	0x0010
        /*0014*/ 	.byte	0x00, 0xf5, 0x21, 0x00


	//----- nvinfo : EIATTR_KPARAM_INFO
	.align		4
.L_24:
        /*0018*/ 	.byte	0x04, 0x17
        /*001a*/ 	.short	(.L_26 - .L_25)
.L_25:
        /*001c*/ 	.word	0x00000000
        /*0020*/ 	.short	0x0001
        /*0022*/ 	.short	0x0008
        /*0024*/ 	.byte	0x00, 0xf5, 0x21, 0x00


	//----- nvinfo : EIATTR_KPARAM_INFO
	.align		4
.L_26:
        /*0028*/ 	.byte	0x04, 0x17
        /*002a*/ 	.short	(.L_28 - .L_27)
.L_27:
        /*002c*/ 	.word	0x00000000
        /*0030*/ 	.short	0x0000
        /*0032*/ 	.short	0x0000
        /*0034*/ 	.byte	0x00, 0xf5, 0x21, 0x00


	//----- nvinfo : EIATTR_SPARSE_MMA_MASK
	.align		4
.L_28:
        /*0038*/ 	.byte	0x03, 0x50
        /*003a*/ 	.short	0x0000


	//----- nvinfo : EIATTR_MAXREG_COUNT
	.align		4
        /*003c*/ 	.byte	0x03, 0x1b
        /*003e*/ 	.short	0x00ff


	//----- nvinfo : EIATTR_EXTERNS
	.align		4
        /*0040*/ 	.byte	0x04, 0x0f
        /*0042*/ 	.short	(.L_30 - .L_29)


	//   ....[0]....
	.align		4
.L_29:
        /*0044*/ 	.word	index@(__assertfail)


	//----- nvinfo : EIATTR_MERCURY_ISA_VERSION
	.align		4
.L_30:
        /*0048*/ 	.byte	0x03, 0x5f
        /*004a*/ 	.short	0x0101


	//----- nvinfo : EIATTR_VRC_CTA_INIT_COUNT
	.align		4
        /*004c*/ 	.byte	0x02, 0x4a
	.zero		1
	.zero		1


	//----- nvinfo : EIATTR_SYSCALL_OFFSETS
	.align		4
        /*0050*/ 	.byte	0x04, 0x46
        /*0052*/ 	.short	(.L_32 - .L_31)


	//   ....[0]....
.L_31:
        /*0054*/ 	.word	0x00000210


	//----- nvinfo : EIATTR_EXIT_INSTR_OFFSETS
	.align		4
.L_32:
        /*0058*/ 	.byte	0x04, 0x1c
        /*005a*/ 	.short	(.L_34 - .L_33)


	//   ....[0]....
.L_33:
        /*005c*/ 	.word	0x00000110


	//   ....[1]....
        /*0060*/ 	.word	0x00000220


	//----- nvinfo : EIATTR_CRS_STACK_SIZE
	.align		4
.L_34:
        /*0064*/ 	.byte	0x04, 0x1e
        /*0066*/ 	.short	(.L_36 - .L_35)
.L_35:
        /*0068*/ 	.word	0x00000000


	//----- nvinfo : EIATTR_CBANK_PARAM_SIZE
	.align		4
.L_36:
        /*006c*/ 	.byte	0x03, 0x19
        /*006e*/ 	.short	0x0018


	//----- nvinfo : EIATTR_PARAM_CBANK
	.align		4
        /*0070*/ 	.byte	0x04, 0x0a
        /*0072*/ 	.short	(.L_38 - .L_37)
	.align		4
.L_37:
        /*0074*/ 	.word	index@(.nv.constant0._Z14check_additionPiS_S_)
        /*0078*/ 	.short	0x0380
        /*007a*/ 	.short	0x0018


	//----- nvinfo : EIATTR_SW_WAR
	.align		4
.L_38:
        /*007c*/ 	.byte	0x04, 0x36
        /*007e*/ 	.short	(.L_40 - .L_39)
.L_39:
        /*0080*/ 	.word	0x00000008
.L_40:


//--------------------- .nv.info._Z10fill_arrayPi --------------------------
	.section	.nv.info._Z10fill_arrayPi,"",@"SHT_CUDA_INFO"
	.sectionflags	@""
	.align	4


	//----- nvinfo : EIATTR_CUDA_API_VERSION
	.align		4
        /*0000*/ 	.byte	0x04, 0x37
        /*0002*/ 	.short	(.L_42 - .L_41)
.L_41:
        /*0004*/ 	.word	0x00000082


	//----- nvinfo : EIATTR_KPARAM_INFO
	.align		4
.L_42:
        /*0008*/ 	.byte	0x04, 0x17
        /*000a*/ 	.short	(.L_44 - .L_43)
.L_43:
        /*000c*/ 	.word	0x00000000
        /*0010*/ 	.short	0x0000
        /*0012*/ 	.short	0x0000
        /*0014*/ 	.byte	0x00, 0xf5, 0x21, 0x00


	//----- nvinfo : EIATTR_SPARSE_MMA_MASK
	.align		4
.L_44:
        /*0018*/ 	.byte	0x03, 0x50
        /*001a*/ 	.short	0x0000


	//----- nvinfo : EIATTR_MAXREG_COUNT
	.align		4
        /*001c*/ 	.byte	0x03, 0x1b
        /*001e*/ 	.short	0x00ff


	//----- nvinfo : EIATTR_MERCURY_ISA_VERSION
	.align		4
        /*0020*/ 	.byte	0x03, 0x5f
        /*0022*/ 	.short	0x0101


	//----- nvinfo : EIATTR_VRC_CTA_INIT_COUNT
	.align		4
        /*0024*/ 	.byte	0x02, 0x4a
	.zero		1
	.zero		1


	//----- nvinfo : EIATTR_EXIT_INSTR_OFFSETS
	.align		4
        /*0028*/ 	.byte	0x04, 0x1c
        /*002a*/ 	.short	(.L_46 - .L_45)


	//   ....[0]....
.L_45:
        /*002c*/ 	.word	0x00000090


	//----- nvinfo : EIATTR_CBANK_PARAM_SIZE
	.align		4
.L_46:
        /*0030*/ 	.byte	0x03, 0x19
        /*0032*/ 	.short	0x0008


	//----- nvinfo : EIATTR_PARAM_CBANK
	.align		4
        /*0034*/ 	.byte	0x04, 0x0a
        /*0036*/ 	.short	(.L_48 - .L_47)
	.align		4
.L_47:
        /*0038*/ 	.word	index@(.nv.constant0._Z10fill_arrayPi)
        /*003c*/ 	.short	0x0380
        /*003e*/ 	.short	0x0008


	//----- nvinfo : EIATTR_SW_WAR
	.align		4
.L_48:
        /*0040*/ 	.byte	0x04, 0x36
        /*0042*/ 	.short	(.L_50 - .L_49)
.L_49:
        /*0044*/ 	.word	0x00000008
.L_50:


//--------------------- .nv.info._Z10device_addPiS_S_ --------------------------
	.section	.nv.info._Z10device_addPiS_S_,"",@"SHT_CUDA_INFO"
	.sectionflags	@""
	.align	4


	//----- nvinfo : EIATTR_CUDA_API_VERSION
	.align		4
        /*0000*/ 	.byte	0x04, 0x37
        /*0002*/ 	.short	(.L_52 - .L_51)
.L_51:
        /*0004*/ 	.word	0x00000082


	//----- nvinfo : EIATTR_KPARAM_INFO
	.align		4
.L_52:
        /*0008*/ 	.byte	0x04, 0x17
        /*000a*/ 	.short	(.L_54 - .L_53)
.L_53:
        /*000c*/ 	.word	0x00000000
        /*0010*/ 	.short	0x0002
        /*0012*/ 	.short	0x0010
        /*0014*/ 	.byte	0x00, 0xf5, 0x21, 0x00


	//----- nvinfo : EIATTR_KPARAM_INFO
	.align		4
.L_54:
        /*0018*/ 	.byte	0x04, 0x17
        /*001a*/ 	.short	(.L_56 - .L_55)
.L_55:
        /*001c*/ 	.word	0x00000000
        /*0020*/ 	.short	0x0001
        /*0022*/ 	.short	0x0008
        /*0024*/ 	.byte	0x00, 0xf5, 0x21, 0x00


	//----- nvinfo : EIATTR_KPARAM_INFO
	.align		4
.L_56:
        /*0028*/ 	.byte	0x04, 0x17
        /*002a*/ 	.short	(.L_58 - .L_57)
.L_57:
        /*002c*/ 	.word	0x00000000
        /*0030*/ 	.short	0x0000
        /*0032*/ 	.short	0x0000
        /*0034*/ 	.byte	0x00, 0xf5, 0x21, 0x00


	//----- nvinfo : EIATTR_SPARSE_MMA_MASK
	.align		4
.L_58:
        /*0038*/ 	.byte	0x03, 0x50
        /*003a*/ 	.short	0x0000


	//----- nvinfo : EIATTR_MAXREG_COUNT
	.align		4
        /*003c*/ 	.byte	0x03, 0x1b
        /*003e*/ 	.short	0x00ff


	//----- nvinfo : EIATTR_MERCURY_ISA_VERSION
	.align		4
        /*0040*/ 	.byte	0x03, 0x5f
        /*0042*/ 	.short	0x0101


	//----- nvinfo : EIATTR_VRC_CTA_INIT_COUNT
	.align		4
        /*0044*/ 	.byte	0x02, 0x4a
	.zero		1
	.zero		1


	//----- nvinfo : EIATTR_EXIT_INSTR_OFFSETS
	.align		4
        /*0048*/ 	.byte	0x04, 0x1c
        /*004a*/ 	.short	(.L_60 - .L_59)


	//   ....[0]....
.L_59:
        /*004c*/ 	.word	0x00000100


	//----- nvinfo : EIATTR_CBANK_PARAM_SIZE
	.align		4
.L_60:
        /*0050*/ 	.byte	0x03, 0x19
        /*0052*/ 	.short	0x0018


	//----- nvinfo : EIATTR_PARAM_CBANK
	.align		4
        /*0054*/ 	.byte	0x04, 0x0a
        /*0056*/ 	.short	(.L_62 - .L_61)
	.align		4
.L_61:
        /*0058*/ 	.word	index@(.nv.constant0._Z10device_addPiS_S_)
        /*005c*/ 	.short	0x0380
        /*005e*/ 	.short	0x0018


	//----- nvinfo : EIATTR_SW_WAR
	.align		4
.L_62:
        /*0060*/ 	.byte	0x04, 0x36
        /*0062*/ 	.short	(.L_64 - .L_63)
.L_63:
        /*0064*/ 	.word	0x00000008
.L_64:


//--------------------- .nv.callgraph             --------------------------
	.section	.nv.callgraph,"",@"SHT_CUDA_CALLGRAPH"
	.align	4
	.sectionentsize	8
	.align		4
        /*0000*/ 	.word	0x00000000
	.align		4
        /*0004*/ 	.word	0xffffffff
	.align		4
        /*0008*/ 	.word	index@(_Z14check_additionPiS_S_)
	.align		4
        /*000c*/ 	.word	index@(__assertfail)
	.align		4
        /*0010*/ 	.word	0x00000000
	.align		4
        /*0014*/ 	.word	0xfffffffe
	.align		4
        /*0018*/ 	.word	0x00000000
	.align		4
        /*001c*/ 	.word	0xfffffffd
	.align		4
        /*0020*/ 	.word	0x00000000
	.align		4
        /*0024*/ 	.word	0xfffffffc


//--------------------- .nv.constant4             --------------------------
	.section	.nv.constant4,"a",@progbits
	.align	8
	.align		8
.nv.constant4:
        /*0000*/ 	.dword	__assertfail
	.align		8
        /*0008*/ 	.dword	__unnamed_1
	.align		8
        /*0010*/ 	.dword	$str
	.align		8
        /*0018*/ 	.dword	$str$1


//--------------------- .text._Z14check_additionPiS_S_ --------------------------
	.section	.text._Z14check_additionPiS_S_,"ax",@progbits
	.align	128
        .global         _Z14check_additionPiS_S_
        .type           _Z14check_additionPiS_S_,@function
        .size           _Z14check_additionPiS_S_,(.L_x_4 - _Z14check_additionPiS_S_)
        .other          _Z14check_additionPiS_S_,@"STO_CUDA_ENTRY STV_DEFAULT"
_Z14check_additionPiS_S_:
.text._Z14check_additionPiS_S_:
[----:B------:R-:W0:Y:S01]  /*0000*/  LDC R1, c[0x0][0x37c] ;  /* 0x0000df00ff017b82 */ /* 0x000e220000000800 */
[----:B------:R-:W1:Y:S07]  /*0010*/  S2R R9, SR_TID.X ;  /* 0x0000000000097919 */ /* 0x000e6e0000002100 */
[----:B------:R-:W1:Y:S01]  /*0020*/  S2UR UR6, SR_CTAID.X ;  /* 0x00000000000679c3 */ /* 0x000e620000002500 */
[----:B------:R-:W2:Y:S07]  /*0030*/  LDCU.64 UR4, c[0x0][0x358] ;  /* 0x00006b00ff0477ac */ /* 0x000eae0008000a00 */
[----:B------:R-:W1:Y:S08]  /*0040*/  LDC R0, c[0x0][0x360] ;  /* 0x0000d800ff007b82 */ /* 0x000e700000000800 */
[----:B------:R-:W3:Y:S08]  /*0050*/  LDC.64 R4, c[0x0][0x380] ;  /* 0x0000e000ff047b82 */ /* 0x000ef00000000a00 */
[----:B------:R-:W4:Y:S08]  /*0060*/  LDC.64 R6, c[0x0][0x388] ;  /* 0x0000e200ff067b82 */ /* 0x000f300000000a00 */
[----:B------:R-:W5:Y:S01]  /*0070*/  LDC.64 R2, c[0x0][0x390] ;  /* 0x0000e400ff027b82 */ /* 0x000f620000000a00 */
[----:B-1----:R-:W-:-:S04]  /*0080*/  IMAD R9, R0, UR6, R9 ;  /* 0x0000000600097c24 */ /* 0x002fc8000f8e0209 */
[----:B---3--:R-:W-:-:S06]  /*0090*/  IMAD.WIDE R4, R9, 0x4, R4 ;  /* 0x0000000409047825 */ /* 0x008fcc00078e0204 */
[----:B--2---:R-:W2:Y:S01]  /*00a0*/  LDG.E.CONSTANT R4, desc[UR4][R4.64] ;  /* 0x0000000404047981 */ /* 0x004ea2000c1e9900 */
[----:B----4-:R-:W-:-:S06]  /*00b0*/  IMAD.WIDE R6, R9, 0x4, R6 ;  /* 0x0000000409067825 */ /* 0x010fcc00078e0206 */
[----:B------:R-:W2:Y:S01]  /*00c0*/  LDG.E.CONSTANT R7, desc[UR4][R6.64] ;  /* 0x0000000406077981 */ /* 0x000ea2000c1e9900 */
[----:B-----5:R-:W-:-:S06]  /*00d0*/  IMAD.WIDE R2, R9, 0x4, R2 ;  /* 0x0000000409027825 */ /* 0x020fcc00078e0202 */
[----:B------:R-:W3:Y:S01]  /*00e0*/  LDG.E.CONSTANT R2, desc[UR4][R2.64] ;  /* 0x0000000402027981 */ /* 0x000ee2000c1e9900 */
[----:B--2---:R-:W-:-:S04]  /*00f0*/  IADD3 R9, PT, PT, R4, R7, RZ ;  /* 0x0000000704097210 */ /* 0x004fc80007ffe0ff */
[----:B---3--:R-:W-:-:S13]  /*0100*/  ISETP.NE.AND P0, PT, R2, R9, PT ;  /* 0x000000090200720c */ /* 0x008fda0003f05270 */
[----:B0-----:R-:W-:Y:S05]  /*0110*/  @!P0 EXIT ;  /* 0x000000000000894d */ /* 0x001fea0003800000 */
[----:B------:R-:W-:Y:S01]  /*0120*/  MOV R0, 0x0 ;  /* 0x0000000000007802 */ /* 0x000fe20000000f00 */
[----:B------:R-:W0:Y:S01]  /*0130*/  LDCU.64 UR4, c[0x4][0x10] ;  /* 0x01000200ff0477ac */ /* 0x000e220008000a00 */
[----:B------:R-:W-:Y:S02]  /*0140*/  HFMA2 R12, -RZ, RZ, 0, 5.9604644775390625e-08 ;  /* 0x00000001ff0c7431 */ /* 0x000fe400000001ff */
[----:B------:R-:W-:Y:S01]  /*0150*/  IMAD.MOV.U32 R8, RZ, RZ, 0x1b ;  /* 0x0000001bff087424 */ /* 0x000fe200078e00ff */
[----:B------:R1:W2:Y:S01]  /*0160*/  LDC.64 R2, c[0x4][R0] ;  /* 0x0100000000027b82 */ /* 0x0002a20000000a00 */
[----:B------:R-:W3:Y:S01]  /*0170*/  LDCU.64 UR6, c[0x4][0x18] ;  /* 0x01000300ff0677ac */ /* 0x000ee20008000a00 */
[----:B------:R-:W-:Y:S01]  /*0180*/  MOV R13, RZ ;  /* 0x000000ff000d7202 */ /* 0x000fe20000000f00 */
[----:B------:R-:W4:Y:S01]  /*0190*/  LDCU.64 UR8, c[0x4][0x8] ;  /* 0x01000100ff0877ac */ /* 0x000f220008000a00 */
[----:B0-----:R-:W-:Y:S01]  /*01a0*/  IMAD.U32 R4, RZ, RZ, UR4 ;  /* 0x00000004ff047e24 */ /* 0x001fe2000f8e00ff */
[----:B------:R-:W-:Y:S01]  /*01b0*/  MOV R5, UR5 ;  /* 0x0000000500057c02 */ /* 0x000fe20008000f00 */
[----:B---3--:R-:W-:Y:S01]  /*01c0*/  IMAD.U32 R6, RZ, RZ, UR6 ;  /* 0x00000006ff067e24 */ /* 0x008fe2000f8e00ff */
[----:B------:R-:W-:Y:S01]  /*01d0*/  MOV R7, UR7 ;  /* 0x0000000700077c02 */ /* 0x000fe20008000f00 */
[----:B----4-:R-:W-:Y:S01]  /*01e0*/  IMAD.U32 R10, RZ, RZ, UR8 ;  /* 0x00000008ff0a7e24 */ /* 0x010fe2000f8e00ff */
[----:B-1----:R-:W-:-:S07]  /*01f0*/  MOV R11, UR9 ;  /* 0x00000009000b7c02 */ /* 0x002fce0008000f00 */
[----:B------:R-:W-:-:S07]  /*0200*/  LEPC R20, `(.L_x_0) ;  /* 0x000000001014794e */ /* 0x000fce0000000000 */
[----:B--2---:R-:W-:Y:S05]  /*0210*/  CALL.ABS.NOINC R2 ;  /* 0x0000000002007343 */ /* 0x004fea0003c00000 */
.L_x_0:
[----:B------:R-:W-:Y:S05]  /*0220*/  EXIT ;  /* 0x000000000000794d */ /* 0x000fea0003800000 */
.L_x_1:
[----:B------:R-:W-:-:S00]  /*0230*/  BRA `(.L_x_1) ;  /* 0xfffffffc00fc7947 */ /* 0x000fc0000383ffff */
[----:B------:R-:W-:-:S00]  /*0240*/  NOP ;  /* 0x0000000000007918 */ /* 0x000fc00000000000 */
        /* <DEDUP_REMOVED lines=11> */
.L_x_4:


//--------------------- .text._Z10fill_arrayPi    --------------------------
	.section	.text._Z10fill_arrayPi,"ax",@progbits
	.align	128
        .global         _Z10fill_arrayPi
        .type           _Z10fill_arrayPi,@function
        .size           _Z10fill_arrayPi,(.L_x_5 - _Z10fill_arrayPi)
        .other          _Z10fill_arrayPi,@"STO_CUDA_ENTRY STV_DEFAULT"
_Z10fill_arrayPi:
.text._Z10fill_arrayPi:
[----:B------:R-:W-:Y:S01]  /*0000*/  LDC R1, c[0x0][0x37c] ;  /* 0x0000df00ff017b82 */ /* 0x000fe20000000800 */
[----:B------:R-:W0:Y:S07]  /*0010*/  S2R R5, SR_TID.X ;  /* 0x0000000000057919 */ /* 0x000e2e0000002100 */
[----:B------:R-:W0:Y:S01]  /*0020*/  S2UR UR6, SR_CTAID.X ;  /* 0x00000000000679c3 */ /* 0x000e220000002500 */
[----:B------:R-:W1:Y:S07]  /*0030*/  LDCU.64 UR4, c[0x0][0x358] ;  /* 0x00006b00ff0477ac */ /* 0x000e6e0008000a00 */
[----:B------:R-:W0:Y:S08]  /*0040*/  LDC R0, c[0x0][0x360] ;  /* 0x0000d800ff007b82 */ /* 0x000e300000000800 */
[----:B------:R-:W2:Y:S01]  /*0050*/  LDC.64 R2, c[0x0][0x380] ;  /* 0x0000e000ff027b82 */ /* 0x000ea20000000a00 */
[----:B0-----:R-:W-:-:S04]  /*0060*/  IMAD R5, R0, UR6, R5 ;  /* 0x0000000600057c24 */ /* 0x001fc8000f8e0205 */
[----:B--2---:R-:W-:-:S05]  /*0070*/  IMAD.WIDE R2, R5, 0x4, R2 ;  /* 0x0000000405027825 */ /* 0x004fca00078e0202 */
[----:B-1----:R-:W-:Y:S01]  /*0080*/  STG.E desc[UR4][R2.64], R5 ;  /* 0x0000000502007986 */ /* 0x002fe2000c101904 */
[----:B------:R-:W-:Y:S05]  /*0090*/  EXIT ;  /* 0x000000000000794d */ /* 0x000fea0003800000 */
.L_x_2:
        /* <DEDUP_REMOVED lines=14> */
.L_x_5:


//--------------------- .text._Z10device_addPiS_S_ --------------------------
	.section	.text._Z10device_addPiS_S_,"ax",@progbits
	.align	128
        .global         _Z10device_addPiS_S_
        .type           _Z10device_addPiS_S_,@function
        .size           _Z10device_addPiS_S_,(.L_x_6 - _Z10device_addPiS_S_)
        .other          _Z10device_addPiS_S_,@"STO_CUDA_ENTRY STV_DEFAULT"
_Z10device_addPiS_S_:
.text._Z10device_addPiS_S_:
[----:B------:R-:W-:Y:S01]  /*0000*/  LDC R1, c[0x0][0x37c] ;  /* 0x0000df00ff017b82 */ /* 0x000fe20000000800 */
[----:B------:R-:W0:Y:S07]  /*0010*/  S2R R9, SR_TID.X ;  /* 0x0000000000097919 */ /* 0x000e2e0000002100 */
[----:B------:R-:W0:Y:S01]  /*0020*/  S2UR UR6, SR_CTAID.X ;  /* 0x00000000000679c3 */ /* 0x000e220000002500 */
[----:B------:R-:W1:Y:S07]  /*0030*/  LDCU.64 UR4, c[0x0][0x358] ;  /* 0x00006b00ff0477ac */ /* 0x000e6e0008000a00 */
[----:B------:R-:W0:Y:S08]  /*0040*/  LDC R0, c[0x0][0x360] ;  /* 0x0000d800ff007b82 */ /* 0x000e300000000800 */
[----:B------:R-:W2:Y:S08]  /*0050*/  LDC.64 R2, c[0x0][0x380] ;  /* 0x0000e000ff027b82 */ /* 0x000eb00000000a00 */
[----:B------:R-:W3:Y:S01]  /*0060*/  LDC.64 R4, c[0x0][0x388] ;  /* 0x0000e200ff047b82 */ /* 0x000ee20000000a00 */
[----:B0-----:R-:W-:-:S07]  /*0070*/  IMAD R9, R0, UR6, R9 ;  /* 0x0000000600097c24 */ /* 0x001fce000f8e0209 */
[----:B------:R-:W0:Y:S01]  /*0080*/  LDC.64 R6, c[0x0][0x390] ;  /* 0x0000e400ff067b82 */ /* 0x000e220000000a00 */
[----:B--2---:R-:W-:-:S06]  /*0090*/  IMAD.WIDE R2, R9, 0x4, R2 ;  /* 0x0000000409027825 */ /* 0x004fcc00078e0202 */
[----:B-1----:R-:W2:Y:S01]  /*00a0*/  LDG.E.CONSTANT R2, desc[UR4][R2.64] ;  /* 0x0000000402027981 */ /* 0x002ea2000c1e9900 */
[----:B---3--:R-:W-:-:S06]  /*00b0*/  IMAD.WIDE R4, R9, 0x4, R4 ;  /* 0x0000000409047825 */ /* 0x008fcc00078e0204 */
[----:B------:R-:W2:Y:S01]  /*00c0*/  LDG.E.CONSTANT R5, desc[UR4][R4.64] ;  /* 0x0000000404057981 */ /* 0x000ea2000c1e9900 */
[----:B0-----:R-:W-:Y:S01]  /*00d0*/  IMAD.WIDE R6, R9, 0x4, R6 ;  /* 0x0000000409067825 */ /* 0x001fe200078e0206 */
[----:B--2---:R-:W-:-:S05]  /*00e0*/  IADD3 R9, PT, PT, R2, R5, RZ ;  /* 0x0000000502097210 */ /* 0x004fca0007ffe0ff */
[----:B------:R-:W-:Y:S01]  /*00f0*/  STG.E desc[UR4][R6.64], R9 ;  /* 0x0000000906007986 */ /* 0x000fe2000c101904 */
[----:B------:R-:W-:Y:S05]  /*0100*/  EXIT ;  /* 0x000000000000794d */ /* 0x000fea0003800000 */
.L_x_3:
        /* <DEDUP_REMOVED lines=15> */
.L_x_6:


//--------------------- .nv.global.init           --------------------------
	.section	.nv.global.init,"aw",@progbits
.nv.global.init:
	.type		$str$1,@object
	.size		$str$1,($str - $str$1)
$str$1:
        /*0000*/ 	.byte	0x2f, 0x74, 0x6d, 0x70, 0x2f, 0x73, 0x61, 0x73, 0x73, 0x5f, 0x63, 0x75, 0x5f, 0x73, 0x73, 0x6c
        /*0010*/ 	.byte	0x68, 0x63, 0x6c, 0x75, 0x67, 0x2f, 0x6b, 0x2e, 0x63, 0x75, 0x00
	.type		$str,@object
	.size		$str,(__unnamed_1 - $str)
$str:
        /*001b*/ 	.byte	0x63, 0x5b, 0x69, 0x6e, 0x64, 0x65, 0x78, 0x5d, 0x20, 0x3d, 0x3d, 0x20, 0x28, 0x61, 0x5b, 0x69
        /*002b*/ 	.byte	0x6e, 0x64, 0x65, 0x78, 0x5d, 0x2b, 0x62, 0x5b, 0x69, 0x6e, 0x64, 0x65, 0x78, 0x5d, 0x29, 0x00
	.type		__unnamed_1,@object
	.size		__unnamed_1,(.L_0 - __unnamed_1)
__unnamed_1:
        /*003b*/ 	.byte	0x76, 0x6f, 0x69, 0x64, 0x20, 0x63, 0x68, 0x65, 0x63, 0x6b, 0x5f, 0x61, 0x64, 0x64, 0x69, 0x74
        /*004b*/ 	.byte	0x69, 0x6f, 0x6e, 0x28, 0x69, 0x6e, 0x74, 0x20, 0x2a, 0x2c, 0x20, 0x69, 0x6e, 0x74, 0x20, 0x2a
        /*005b*/ 	.byte	0x2c, 0x20, 0x69, 0x6e, 0x74, 0x20, 0x2a, 0x29, 0x00
.L_0:


//--------------------- .nv.shared.reserved.0     --------------------------
	.section	.nv.shared.reserved.0,"aw",@nobits
	.weak		__nv_reservedSMEM_offset_0_alias
	.size		__nv_reservedSMEM_offset_0_alias, 0, 64
	.other		__nv_reservedSMEM_offset_0_alias,@"STO_CUDA_RESERVED_SHARED STV_DEFAULT"
__nv_reservedSMEM_offset_0_alias:
	.zero		0
	.zero		64


//--------------------- .nv.constant0._Z14check_additionPiS_S_ --------------------------
	.section	.nv.constant0._Z14check_additionPiS_S_,"a",@progbits
	.sectionflags	@""
	.align	4
.nv.constant0._Z14check_additionPiS_S_:
	.zero		920


//--------------------- .nv.constant0._Z10fill_arrayPi --------------------------
	.section	.nv.constant0._Z10fill_arrayPi,"a",@progbits
	.sectionflags	@""
	.align	4
.nv.constant0._Z10fill_arrayPi:
	.zero		904


//--------------------- .nv.constant0._Z10device_addPiS_S_ --------------------------
	.section	.nv.constant0._Z10device_addPiS_S_,"a",@progbits
	.sectionflags	@""
	.align	4
.nv.constant0._Z10device_addPiS_S_:
	.zero		920


//--------------------- SYMBOLS --------------------------

	.type		.nv.reservedSmem.offset0,@object
	.size		.nv.reservedSmem.offset0,0x4
	.type		__assertfail,@function
